	.version 1.4
	.target sm_10, map_f64_to_f32
	// compiled with /s/chopin/e/proj/AlphaZ/waruna/cuda-6.0/installation/open64/lib//be
	// nvopencc 4.1 built on 2014-03-13

	//-----------------------------------------------------------
	// Compiling /tmp/tmpxft_00006d85_00000000-9_vecmultKernel00.cpp3.i (/tmp/ccBI#.5y7KBL)
	//-----------------------------------------------------------

	//-----------------------------------------------------------
	// Options:
	//-----------------------------------------------------------
	//  Target:ptx, ISA:sm_10, Endian:little, Pointer Size:64
	//  -O3	(Optimization level)
	//  -g0	(Debug level)
	//  -m2	(Report advisories)
	//-----------------------------------------------------------

	.file	1	"<command-line>"
	.file	2	"/tmp/tmpxft_00006d85_00000000-8_vecmultKernel00.cudafe2.gpu"
	.file	3	"/usr/local/gcc-4.6.3/bin/../lib/gcc/x86_64-unknown-linux-gnu/4.6.3/include/stddef.h"
	.file	4	"/s/chopin/e/proj/AlphaZ/waruna/cuda-6.0/installation/bin/..//include/crt/device_runtime.h"
	.file	5	"/s/chopin/e/proj/AlphaZ/waruna/cuda-6.0/installation/bin/..//include/host_defines.h"
	.file	6	"/s/chopin/e/proj/AlphaZ/waruna/cuda-6.0/installation/bin/..//include/builtin_types.h"
	.file	7	"/s/chopin/e/proj/AlphaZ/waruna/cuda-6.0/installation/bin/..//include/device_types.h"
	.file	8	"/s/chopin/e/proj/AlphaZ/waruna/cuda-6.0/installation/bin/..//include/driver_types.h"
	.file	9	"/s/chopin/e/proj/AlphaZ/waruna/cuda-6.0/installation/bin/..//include/surface_types.h"
	.file	10	"/s/chopin/e/proj/AlphaZ/waruna/cuda-6.0/installation/bin/..//include/texture_types.h"
	.file	11	"/s/chopin/e/proj/AlphaZ/waruna/cuda-6.0/installation/bin/..//include/vector_types.h"
	.file	12	"/s/chopin/e/proj/AlphaZ/waruna/cuda-6.0/installation/bin/..//include/device_launch_parameters.h"
	.file	13	"/s/chopin/e/proj/AlphaZ/waruna/cuda-6.0/installation/bin/..//include/crt/storage_class.h"
	.file	14	"vecmultKernel00.cu"
	.file	15	"/s/chopin/e/proj/AlphaZ/waruna/cuda-6.0/installation/bin/..//include/common_functions.h"
	.file	16	"/s/chopin/e/proj/AlphaZ/waruna/cuda-6.0/installation/bin/..//include/math_functions.h"
	.file	17	"/s/chopin/e/proj/AlphaZ/waruna/cuda-6.0/installation/bin/..//include/math_constants.h"
	.file	18	"/s/chopin/e/proj/AlphaZ/waruna/cuda-6.0/installation/bin/..//include/device_functions.h"
	.file	19	"/s/chopin/e/proj/AlphaZ/waruna/cuda-6.0/installation/bin/..//include/sm_11_atomic_functions.h"
	.file	20	"/s/chopin/e/proj/AlphaZ/waruna/cuda-6.0/installation/bin/..//include/sm_12_atomic_functions.h"
	.file	21	"/s/chopin/e/proj/AlphaZ/waruna/cuda-6.0/installation/bin/..//include/sm_13_double_functions.h"
	.file	22	"/s/chopin/e/proj/AlphaZ/waruna/cuda-6.0/installation/bin/..//include/sm_20_atomic_functions.h"
	.file	23	"/s/chopin/e/proj/AlphaZ/waruna/cuda-6.0/installation/bin/..//include/sm_32_atomic_functions.h"
	.file	24	"/s/chopin/e/proj/AlphaZ/waruna/cuda-6.0/installation/bin/..//include/sm_35_atomic_functions.h"
	.file	25	"/s/chopin/e/proj/AlphaZ/waruna/cuda-6.0/installation/bin/..//include/sm_20_intrinsics.h"
	.file	26	"/s/chopin/e/proj/AlphaZ/waruna/cuda-6.0/installation/bin/..//include/sm_30_intrinsics.h"
	.file	27	"/s/chopin/e/proj/AlphaZ/waruna/cuda-6.0/installation/bin/..//include/sm_32_intrinsics.h"
	.file	28	"/s/chopin/e/proj/AlphaZ/waruna/cuda-6.0/installation/bin/..//include/sm_35_intrinsics.h"
	.file	29	"/s/chopin/e/proj/AlphaZ/waruna/cuda-6.0/installation/bin/..//include/surface_functions.h"
	.file	30	"/s/chopin/e/proj/AlphaZ/waruna/cuda-6.0/installation/bin/..//include/texture_fetch_functions.h"
	.file	31	"/s/chopin/e/proj/AlphaZ/waruna/cuda-6.0/installation/bin/..//include/texture_indirect_functions.h"
	.file	32	"/s/chopin/e/proj/AlphaZ/waruna/cuda-6.0/installation/bin/..//include/surface_indirect_functions.h"
	.file	33	"/s/chopin/e/proj/AlphaZ/waruna/cuda-6.0/installation/bin/..//include/math_functions_dbl_ptx1.h"


	.entry _Z15MultiplyVectorsPKiS0_Piii (
		.param .u64 __cudaparm__Z15MultiplyVectorsPKiS0_Piii_A,
		.param .u64 __cudaparm__Z15MultiplyVectorsPKiS0_Piii_B,
		.param .u64 __cudaparm__Z15MultiplyVectorsPKiS0_Piii_C,
		.param .s32 __cudaparm__Z15MultiplyVectorsPKiS0_Piii_x,
		.param .s32 __cudaparm__Z15MultiplyVectorsPKiS0_Piii_k)
	{
	.reg .u16 %rh<4>;
	.reg .u32 %r<241>;
	.reg .u64 %rd<38>;
	.reg .pred %p<3>;
	.loc	14	9	0
$LDWbegin__Z15MultiplyVectorsPKiS0_Piii:
	.loc	14	22	0
	mov.u16 	%rh1, %tid.x;
	mov.u16 	%rh2, %ntid.y;
	mul.wide.u16 	%r1, %rh1, %rh2;
	ld.param.s32 	%r2, [__cudaparm__Z15MultiplyVectorsPKiS0_Piii_x];
	cvt.u32.u16 	%r3, %tid.y;
	add.u32 	%r4, %r3, %r1;
	mul.lo.u32 	%r5, %r2, %r4;
	ld.param.u64 	%rd1, [__cudaparm__Z15MultiplyVectorsPKiS0_Piii_A];
	cvt.s64.s32 	%rd2, %r5;
	mul.wide.s32 	%rd3, %r5, 4;
	add.u64 	%rd4, %rd1, %rd3;
	ld.global.s32 	%r6, [%rd4+0];
	.loc	14	23	0
	ld.global.s32 	%r7, [%rd4+4];
	.loc	14	24	0
	ld.global.s32 	%r8, [%rd4+8];
	.loc	14	25	0
	ld.global.s32 	%r9, [%rd4+12];
	.loc	14	26	0
	ld.global.s32 	%r10, [%rd4+16];
	.loc	14	27	0
	ld.global.s32 	%r11, [%rd4+20];
	.loc	14	28	0
	ld.global.s32 	%r12, [%rd4+24];
	.loc	14	29	0
	ld.global.s32 	%r13, [%rd4+28];
	.loc	14	30	0
	ld.global.s32 	%r14, [%rd4+32];
	.loc	14	33	0
	cvt.u32.u16 	%r15, %nctaid.y;
	cvt.u32.u16 	%r16, %ctaid.x;
	mul.lo.u32 	%r17, %r16, %r15;
	cvt.u32.u16 	%r18, %ctaid.y;
	add.u32 	%r19, %r18, %r17;
	mul.lo.u32 	%r20, %r2, %r19;
	ld.param.u64 	%rd5, [__cudaparm__Z15MultiplyVectorsPKiS0_Piii_B];
	cvt.s64.s32 	%rd6, %r20;
	mul.wide.s32 	%rd7, %r20, 4;
	add.u64 	%rd8, %rd5, %rd7;
	ld.global.s32 	%r21, [%rd8+0];
	.loc	14	34	0
	ld.global.s32 	%r22, [%rd8+4];
	.loc	14	35	0
	ld.global.s32 	%r23, [%rd8+8];
	.loc	14	36	0
	ld.global.s32 	%r24, [%rd8+12];
	.loc	14	37	0
	ld.global.s32 	%r25, [%rd8+16];
	.loc	14	38	0
	ld.global.s32 	%r26, [%rd8+20];
	.loc	14	39	0
	ld.global.s32 	%r27, [%rd8+24];
	.loc	14	40	0
	ld.global.s32 	%r28, [%rd8+28];
	.loc	14	41	0
	ld.global.s32 	%r29, [%rd8+32];
	mov.s32 	%r30, %r6;
	add.s32 	%r31, %r6, 10000000;
	mov.s32 	%r32, %r21;
	mov.s32 	%r33, %r22;
	mov.s32 	%r34, %r23;
	mov.s32 	%r35, %r24;
	mov.s32 	%r36, %r25;
	mov.s32 	%r37, %r26;
	mov.s32 	%r38, %r27;
	mov.s32 	%r39, %r28;
	mov.s32 	%r40, %r29;
	mov.s32 	%r41, %r7;
	mov.s32 	%r42, %r8;
	mov.s32 	%r43, %r9;
	mov.s32 	%r44, %r10;
	mov.s32 	%r45, %r11;
	mov.s32 	%r46, %r12;
	mov.s32 	%r47, %r13;
	mov.s32 	%r48, %r14;
	mov.s32 	%r49, 0;
	mov.s32 	%r50, 0;
	mov.s32 	%r51, 0;
	mov.s32 	%r52, 0;
	mov.s32 	%r53, 0;
	mov.s32 	%r54, 0;
	mov.s32 	%r55, 0;
	mov.s32 	%r56, 0;
	mov.s32 	%r57, 0;
	mov.s32 	%r58, 0;
	mov.s32 	%r59, 0;
	mov.s32 	%r60, 0;
	mov.s32 	%r61, 0;
	mov.s32 	%r62, 0;
	mov.s32 	%r63, 0;
	mov.s32 	%r64, 0;
	mov.s32 	%r65, 0;
	mov.s32 	%r66, 0;
	mov.s32 	%r67, 0;
	mov.s32 	%r68, 0;
	mov.s32 	%r69, 0;
	mov.s32 	%r70, 0;
	mov.s32 	%r71, 0;
	mov.s32 	%r72, 0;
	mov.s32 	%r73, 0;
	mov.s32 	%r74, 0;
	mov.s32 	%r75, 0;
	mov.s32 	%r76, 0;
	mov.s32 	%r77, 0;
	mov.s32 	%r78, 0;
	mov.s32 	%r79, 0;
	mov.s32 	%r80, 0;
	mov.s32 	%r81, 0;
	mov.s32 	%r82, 0;
	mov.s32 	%r83, 0;
	mov.s32 	%r84, 0;
	mov.s32 	%r85, 0;
	mov.s32 	%r86, 0;
	mov.s32 	%r87, 0;
	mov.s32 	%r88, 0;
	mov.s32 	%r89, 0;
	mov.s32 	%r90, 0;
	mov.s32 	%r91, 0;
	mov.s32 	%r92, 0;
	mov.s32 	%r93, 0;
	mov.s32 	%r94, 0;
	mov.s32 	%r95, 0;
	mov.s32 	%r96, 0;
	mov.s32 	%r97, 0;
	mov.s32 	%r98, 0;
	mov.s32 	%r99, 0;
	mov.s32 	%r100, 0;
	mov.s32 	%r101, 0;
	mov.s32 	%r102, 0;
	mov.s32 	%r103, 0;
	mov.s32 	%r104, 0;
	mov.s32 	%r105, 0;
	mov.s32 	%r106, 0;
	mov.s32 	%r107, 0;
	mov.s32 	%r108, 0;
	mov.s32 	%r109, 0;
	mov.s32 	%r110, 0;
	mov.s32 	%r111, 0;
	mov.s32 	%r112, 0;
	mov.s32 	%r113, 0;
	mov.s32 	%r114, 0;
	mov.s32 	%r115, 0;
	mov.s32 	%r116, 0;
	mov.s32 	%r117, 0;
	mov.s32 	%r118, 0;
	mov.s32 	%r119, 0;
	mov.s32 	%r120, 0;
	mov.s32 	%r121, 0;
	mov.s32 	%r122, 0;
	mov.s32 	%r123, 0;
	mov.s32 	%r124, 0;
	mov.s32 	%r125, 0;
	mov.s32 	%r126, 0;
	mov.s32 	%r127, 0;
	mov.s32 	%r128, 0;
	mov.s32 	%r129, 0;
$Lt_0_1794:
 //<loop> Loop body line 41, nesting depth: 1, iterations: 1000000
	.loc	14	128	0
	mul.lo.s32 	%r130, %r30, %r32;
	add.s32 	%r129, %r129, %r130;
	.loc	14	129	0
	mul.lo.s32 	%r131, %r30, %r33;
	add.s32 	%r128, %r128, %r131;
	.loc	14	130	0
	mul.lo.s32 	%r132, %r30, %r34;
	add.s32 	%r127, %r127, %r132;
	.loc	14	131	0
	mul.lo.s32 	%r133, %r30, %r35;
	add.s32 	%r126, %r126, %r133;
	.loc	14	132	0
	mul.lo.s32 	%r134, %r30, %r36;
	add.s32 	%r125, %r125, %r134;
	.loc	14	133	0
	mul.lo.s32 	%r135, %r30, %r37;
	add.s32 	%r124, %r124, %r135;
	.loc	14	134	0
	mul.lo.s32 	%r136, %r30, %r38;
	add.s32 	%r123, %r123, %r136;
	.loc	14	135	0
	mul.lo.s32 	%r137, %r30, %r39;
	add.s32 	%r122, %r122, %r137;
	.loc	14	136	0
	mul.lo.s32 	%r138, %r30, %r40;
	add.s32 	%r121, %r121, %r138;
	.loc	14	137	0
	mul.lo.s32 	%r139, %r32, %r41;
	add.s32 	%r120, %r120, %r139;
	.loc	14	138	0
	mul.lo.s32 	%r140, %r33, %r41;
	add.s32 	%r119, %r119, %r140;
	.loc	14	139	0
	mul.lo.s32 	%r141, %r34, %r41;
	add.s32 	%r118, %r118, %r141;
	.loc	14	140	0
	mul.lo.s32 	%r142, %r35, %r41;
	add.s32 	%r117, %r117, %r142;
	.loc	14	141	0
	mul.lo.s32 	%r143, %r36, %r41;
	add.s32 	%r116, %r116, %r143;
	.loc	14	142	0
	mul.lo.s32 	%r144, %r37, %r41;
	add.s32 	%r115, %r115, %r144;
	.loc	14	143	0
	mul.lo.s32 	%r145, %r38, %r41;
	add.s32 	%r114, %r114, %r145;
	.loc	14	144	0
	mul.lo.s32 	%r146, %r39, %r41;
	add.s32 	%r113, %r113, %r146;
	.loc	14	145	0
	mul.lo.s32 	%r147, %r40, %r41;
	add.s32 	%r112, %r112, %r147;
	.loc	14	146	0
	mul.lo.s32 	%r148, %r32, %r42;
	add.s32 	%r111, %r111, %r148;
	.loc	14	147	0
	mul.lo.s32 	%r149, %r33, %r42;
	add.s32 	%r110, %r110, %r149;
	.loc	14	148	0
	mul.lo.s32 	%r150, %r34, %r42;
	add.s32 	%r109, %r109, %r150;
	.loc	14	149	0
	mul.lo.s32 	%r151, %r35, %r42;
	add.s32 	%r108, %r108, %r151;
	.loc	14	150	0
	mul.lo.s32 	%r152, %r36, %r42;
	add.s32 	%r107, %r107, %r152;
	.loc	14	151	0
	mul.lo.s32 	%r153, %r37, %r42;
	add.s32 	%r106, %r106, %r153;
	.loc	14	152	0
	mul.lo.s32 	%r154, %r38, %r42;
	add.s32 	%r105, %r105, %r154;
	.loc	14	153	0
	mul.lo.s32 	%r155, %r39, %r42;
	add.s32 	%r104, %r104, %r155;
	.loc	14	154	0
	mul.lo.s32 	%r156, %r40, %r42;
	add.s32 	%r103, %r103, %r156;
	.loc	14	155	0
	mul.lo.s32 	%r157, %r32, %r43;
	add.s32 	%r102, %r102, %r157;
	.loc	14	156	0
	mul.lo.s32 	%r158, %r33, %r43;
	add.s32 	%r101, %r101, %r158;
	.loc	14	157	0
	mul.lo.s32 	%r159, %r34, %r43;
	add.s32 	%r100, %r100, %r159;
	.loc	14	158	0
	mul.lo.s32 	%r160, %r35, %r43;
	add.s32 	%r99, %r99, %r160;
	.loc	14	159	0
	mul.lo.s32 	%r161, %r36, %r43;
	add.s32 	%r98, %r98, %r161;
	.loc	14	160	0
	mul.lo.s32 	%r162, %r37, %r43;
	add.s32 	%r97, %r97, %r162;
	.loc	14	161	0
	mul.lo.s32 	%r163, %r38, %r43;
	add.s32 	%r96, %r96, %r163;
	.loc	14	162	0
	mul.lo.s32 	%r164, %r39, %r43;
	add.s32 	%r95, %r95, %r164;
	.loc	14	163	0
	mul.lo.s32 	%r165, %r40, %r43;
	add.s32 	%r94, %r94, %r165;
	.loc	14	164	0
	mul.lo.s32 	%r166, %r32, %r44;
	add.s32 	%r93, %r93, %r166;
	.loc	14	165	0
	mul.lo.s32 	%r167, %r33, %r44;
	add.s32 	%r92, %r92, %r167;
	.loc	14	166	0
	mul.lo.s32 	%r168, %r34, %r44;
	add.s32 	%r91, %r91, %r168;
	.loc	14	167	0
	mul.lo.s32 	%r169, %r35, %r44;
	add.s32 	%r90, %r90, %r169;
	.loc	14	168	0
	mul.lo.s32 	%r170, %r36, %r44;
	add.s32 	%r89, %r89, %r170;
	.loc	14	169	0
	mul.lo.s32 	%r171, %r37, %r44;
	add.s32 	%r88, %r88, %r171;
	.loc	14	170	0
	mul.lo.s32 	%r172, %r38, %r44;
	add.s32 	%r87, %r87, %r172;
	.loc	14	171	0
	mul.lo.s32 	%r173, %r39, %r44;
	add.s32 	%r86, %r86, %r173;
	.loc	14	172	0
	mul.lo.s32 	%r174, %r40, %r44;
	add.s32 	%r85, %r85, %r174;
	.loc	14	173	0
	mul.lo.s32 	%r175, %r32, %r45;
	add.s32 	%r84, %r84, %r175;
	.loc	14	174	0
	mul.lo.s32 	%r176, %r33, %r45;
	add.s32 	%r83, %r83, %r176;
	.loc	14	175	0
	mul.lo.s32 	%r177, %r34, %r45;
	add.s32 	%r82, %r82, %r177;
	.loc	14	176	0
	mul.lo.s32 	%r178, %r35, %r45;
	add.s32 	%r81, %r81, %r178;
	.loc	14	177	0
	mul.lo.s32 	%r179, %r36, %r45;
	add.s32 	%r80, %r80, %r179;
	.loc	14	178	0
	mul.lo.s32 	%r180, %r37, %r45;
	add.s32 	%r79, %r79, %r180;
	.loc	14	179	0
	mul.lo.s32 	%r181, %r38, %r45;
	add.s32 	%r78, %r78, %r181;
	.loc	14	180	0
	mul.lo.s32 	%r182, %r39, %r45;
	add.s32 	%r77, %r77, %r182;
	.loc	14	181	0
	mul.lo.s32 	%r183, %r40, %r45;
	add.s32 	%r76, %r76, %r183;
	.loc	14	182	0
	mul.lo.s32 	%r184, %r32, %r46;
	add.s32 	%r75, %r75, %r184;
	.loc	14	183	0
	mul.lo.s32 	%r185, %r33, %r46;
	add.s32 	%r74, %r74, %r185;
	.loc	14	184	0
	mul.lo.s32 	%r186, %r34, %r46;
	add.s32 	%r73, %r73, %r186;
	.loc	14	185	0
	mul.lo.s32 	%r187, %r35, %r46;
	add.s32 	%r72, %r72, %r187;
	.loc	14	186	0
	mul.lo.s32 	%r188, %r36, %r46;
	add.s32 	%r71, %r71, %r188;
	.loc	14	187	0
	mul.lo.s32 	%r189, %r37, %r46;
	add.s32 	%r70, %r70, %r189;
	.loc	14	188	0
	mul.lo.s32 	%r190, %r38, %r46;
	add.s32 	%r69, %r69, %r190;
	.loc	14	189	0
	mul.lo.s32 	%r191, %r39, %r46;
	add.s32 	%r68, %r68, %r191;
	.loc	14	190	0
	mul.lo.s32 	%r192, %r40, %r46;
	add.s32 	%r67, %r67, %r192;
	.loc	14	191	0
	mul.lo.s32 	%r193, %r32, %r47;
	add.s32 	%r66, %r66, %r193;
	.loc	14	192	0
	mul.lo.s32 	%r194, %r33, %r47;
	add.s32 	%r65, %r65, %r194;
	.loc	14	193	0
	mul.lo.s32 	%r195, %r34, %r47;
	add.s32 	%r64, %r64, %r195;
	.loc	14	194	0
	mul.lo.s32 	%r196, %r35, %r47;
	add.s32 	%r63, %r63, %r196;
	.loc	14	195	0
	mul.lo.s32 	%r197, %r36, %r47;
	add.s32 	%r62, %r62, %r197;
	.loc	14	196	0
	mul.lo.s32 	%r198, %r37, %r47;
	add.s32 	%r61, %r61, %r198;
	.loc	14	197	0
	mul.lo.s32 	%r199, %r38, %r47;
	add.s32 	%r60, %r60, %r199;
	.loc	14	198	0
	mul.lo.s32 	%r200, %r39, %r47;
	add.s32 	%r59, %r59, %r200;
	.loc	14	199	0
	mul.lo.s32 	%r201, %r40, %r47;
	add.s32 	%r58, %r58, %r201;
	.loc	14	200	0
	mul.lo.s32 	%r202, %r32, %r48;
	add.s32 	%r57, %r57, %r202;
	.loc	14	201	0
	mul.lo.s32 	%r203, %r33, %r48;
	add.s32 	%r56, %r56, %r203;
	.loc	14	202	0
	mul.lo.s32 	%r204, %r34, %r48;
	add.s32 	%r55, %r55, %r204;
	.loc	14	203	0
	mul.lo.s32 	%r205, %r35, %r48;
	add.s32 	%r54, %r54, %r205;
	.loc	14	204	0
	mul.lo.s32 	%r206, %r36, %r48;
	add.s32 	%r53, %r53, %r206;
	.loc	14	205	0
	mul.lo.s32 	%r207, %r37, %r48;
	add.s32 	%r52, %r52, %r207;
	.loc	14	206	0
	mul.lo.s32 	%r208, %r38, %r48;
	add.s32 	%r51, %r51, %r208;
	.loc	14	207	0
	mul.lo.s32 	%r209, %r39, %r48;
	add.s32 	%r50, %r50, %r209;
	.loc	14	208	0
	mul.lo.s32 	%r210, %r40, %r48;
	add.s32 	%r49, %r49, %r210;
	add.s32 	%r48, %r48, 10;
	add.s32 	%r47, %r47, 10;
	add.s32 	%r46, %r46, 10;
	add.s32 	%r45, %r45, 10;
	add.s32 	%r44, %r44, 10;
	add.s32 	%r43, %r43, 10;
	add.s32 	%r42, %r42, 10;
	add.s32 	%r41, %r41, 10;
	add.s32 	%r40, %r40, 10;
	add.s32 	%r39, %r39, 10;
	add.s32 	%r38, %r38, 10;
	add.s32 	%r37, %r37, 10;
	add.s32 	%r36, %r36, 10;
	add.s32 	%r35, %r35, 10;
	add.s32 	%r34, %r34, 10;
	add.s32 	%r33, %r33, 10;
	add.s32 	%r32, %r32, 10;
	add.s32 	%r30, %r30, 10;
	setp.ne.s32 	%p1, %r30, %r31;
	@%p1 bra 	$Lt_0_1794;
	.loc	14	236	0
	cvt.u32.u16 	%r211, %nctaid.x;
	.loc	14	22	0
	ld.param.s32 	%r2, [__cudaparm__Z15MultiplyVectorsPKiS0_Piii_x];
	.loc	14	236	0
	mul.lo.u32 	%r212, %r2, %r211;
	mul.lo.u32 	%r213, %r212, %r15;
	ld.param.u64 	%rd9, [__cudaparm__Z15MultiplyVectorsPKiS0_Piii_C];
	mul.lo.s32 	%r214, %r213, %r5;
	add.s32 	%r215, %r20, %r214;
	cvt.s64.s32 	%rd10, %r215;
	mul.wide.s32 	%rd11, %r215, 4;
	add.u64 	%rd12, %rd9, %rd11;
	st.global.s32 	[%rd12+0], %r129;
	.loc	14	237	0
	st.global.s32 	[%rd12+4], %r128;
	.loc	14	238	0
	st.global.s32 	[%rd12+8], %r127;
	.loc	14	239	0
	st.global.s32 	[%rd12+12], %r126;
	.loc	14	240	0
	st.global.s32 	[%rd12+16], %r125;
	.loc	14	241	0
	st.global.s32 	[%rd12+20], %r124;
	.loc	14	242	0
	st.global.s32 	[%rd12+24], %r123;
	.loc	14	243	0
	st.global.s32 	[%rd12+28], %r122;
	.loc	14	244	0
	st.global.s32 	[%rd12+32], %r121;
	.loc	14	245	0
	add.s32 	%r216, %r5, 1;
	mul.lo.s32 	%r217, %r216, %r213;
	add.s32 	%r218, %r20, %r217;
	cvt.s64.s32 	%rd13, %r218;
	mul.wide.s32 	%rd14, %r218, 4;
	add.u64 	%rd15, %rd9, %rd14;
	st.global.s32 	[%rd15+0], %r120;
	.loc	14	246	0
	st.global.s32 	[%rd15+4], %r119;
	.loc	14	247	0
	st.global.s32 	[%rd15+8], %r118;
	.loc	14	248	0
	st.global.s32 	[%rd15+12], %r117;
	.loc	14	249	0
	st.global.s32 	[%rd15+16], %r116;
	.loc	14	250	0
	st.global.s32 	[%rd15+20], %r115;
	.loc	14	251	0
	st.global.s32 	[%rd15+24], %r114;
	.loc	14	252	0
	st.global.s32 	[%rd15+28], %r113;
	.loc	14	253	0
	st.global.s32 	[%rd15+32], %r112;
	.loc	14	254	0
	add.s32 	%r219, %r5, 2;
	mul.lo.s32 	%r220, %r219, %r213;
	add.s32 	%r221, %r20, %r220;
	cvt.s64.s32 	%rd16, %r221;
	mul.wide.s32 	%rd17, %r221, 4;
	add.u64 	%rd18, %rd9, %rd17;
	st.global.s32 	[%rd18+0], %r111;
	.loc	14	255	0
	st.global.s32 	[%rd18+4], %r110;
	.loc	14	256	0
	st.global.s32 	[%rd18+8], %r109;
	.loc	14	257	0
	st.global.s32 	[%rd18+12], %r108;
	.loc	14	258	0
	st.global.s32 	[%rd18+16], %r107;
	.loc	14	259	0
	st.global.s32 	[%rd18+20], %r106;
	.loc	14	260	0
	st.global.s32 	[%rd18+24], %r105;
	.loc	14	261	0
	st.global.s32 	[%rd18+28], %r104;
	.loc	14	262	0
	st.global.s32 	[%rd18+32], %r103;
	.loc	14	263	0
	add.s32 	%r222, %r5, 3;
	mul.lo.s32 	%r223, %r222, %r213;
	add.s32 	%r224, %r20, %r223;
	cvt.s64.s32 	%rd19, %r224;
	mul.wide.s32 	%rd20, %r224, 4;
	add.u64 	%rd21, %rd9, %rd20;
	st.global.s32 	[%rd21+0], %r102;
	.loc	14	264	0
	st.global.s32 	[%rd21+4], %r101;
	.loc	14	265	0
	st.global.s32 	[%rd21+8], %r100;
	.loc	14	266	0
	st.global.s32 	[%rd21+12], %r99;
	.loc	14	267	0
	st.global.s32 	[%rd21+16], %r98;
	.loc	14	268	0
	st.global.s32 	[%rd21+20], %r97;
	.loc	14	269	0
	st.global.s32 	[%rd21+24], %r96;
	.loc	14	270	0
	st.global.s32 	[%rd21+28], %r95;
	.loc	14	271	0
	st.global.s32 	[%rd21+32], %r94;
	.loc	14	272	0
	add.s32 	%r225, %r5, 4;
	mul.lo.s32 	%r226, %r225, %r213;
	add.s32 	%r227, %r20, %r226;
	cvt.s64.s32 	%rd22, %r227;
	mul.wide.s32 	%rd23, %r227, 4;
	add.u64 	%rd24, %rd9, %rd23;
	st.global.s32 	[%rd24+0], %r93;
	.loc	14	273	0
	st.global.s32 	[%rd24+4], %r92;
	.loc	14	274	0
	st.global.s32 	[%rd24+8], %r91;
	.loc	14	275	0
	st.global.s32 	[%rd24+12], %r90;
	.loc	14	276	0
	st.global.s32 	[%rd24+16], %r89;
	.loc	14	277	0
	st.global.s32 	[%rd24+20], %r88;
	.loc	14	278	0
	st.global.s32 	[%rd24+24], %r87;
	.loc	14	279	0
	st.global.s32 	[%rd24+28], %r86;
	.loc	14	280	0
	st.global.s32 	[%rd24+32], %r85;
	.loc	14	281	0
	add.s32 	%r228, %r5, 5;
	mul.lo.s32 	%r229, %r228, %r213;
	add.s32 	%r230, %r20, %r229;
	cvt.s64.s32 	%rd25, %r230;
	mul.wide.s32 	%rd26, %r230, 4;
	add.u64 	%rd27, %rd9, %rd26;
	st.global.s32 	[%rd27+0], %r84;
	.loc	14	282	0
	st.global.s32 	[%rd27+4], %r83;
	.loc	14	283	0
	st.global.s32 	[%rd27+8], %r82;
	.loc	14	284	0
	st.global.s32 	[%rd27+12], %r81;
	.loc	14	285	0
	st.global.s32 	[%rd27+16], %r80;
	.loc	14	286	0
	st.global.s32 	[%rd27+20], %r79;
	.loc	14	287	0
	st.global.s32 	[%rd27+24], %r78;
	.loc	14	288	0
	st.global.s32 	[%rd27+28], %r77;
	.loc	14	289	0
	st.global.s32 	[%rd27+32], %r76;
	.loc	14	290	0
	add.s32 	%r231, %r5, 6;
	mul.lo.s32 	%r232, %r231, %r213;
	add.s32 	%r233, %r20, %r232;
	cvt.s64.s32 	%rd28, %r233;
	mul.wide.s32 	%rd29, %r233, 4;
	add.u64 	%rd30, %rd9, %rd29;
	st.global.s32 	[%rd30+0], %r75;
	.loc	14	291	0
	st.global.s32 	[%rd30+4], %r74;
	.loc	14	292	0
	st.global.s32 	[%rd30+8], %r73;
	.loc	14	293	0
	st.global.s32 	[%rd30+12], %r72;
	.loc	14	294	0
	st.global.s32 	[%rd30+16], %r71;
	.loc	14	295	0
	st.global.s32 	[%rd30+20], %r70;
	.loc	14	296	0
	st.global.s32 	[%rd30+24], %r69;
	.loc	14	297	0
	st.global.s32 	[%rd30+28], %r68;
	.loc	14	298	0
	st.global.s32 	[%rd30+32], %r67;
	.loc	14	299	0
	add.s32 	%r234, %r5, 7;
	mul.lo.s32 	%r235, %r234, %r213;
	add.s32 	%r236, %r20, %r235;
	cvt.s64.s32 	%rd31, %r236;
	mul.wide.s32 	%rd32, %r236, 4;
	add.u64 	%rd33, %rd9, %rd32;
	st.global.s32 	[%rd33+0], %r66;
	.loc	14	300	0
	st.global.s32 	[%rd33+4], %r65;
	.loc	14	301	0
	st.global.s32 	[%rd33+8], %r64;
	.loc	14	302	0
	st.global.s32 	[%rd33+12], %r63;
	.loc	14	303	0
	st.global.s32 	[%rd33+16], %r62;
	.loc	14	304	0
	st.global.s32 	[%rd33+20], %r61;
	.loc	14	305	0
	st.global.s32 	[%rd33+24], %r60;
	.loc	14	306	0
	st.global.s32 	[%rd33+28], %r59;
	.loc	14	307	0
	st.global.s32 	[%rd33+32], %r58;
	.loc	14	308	0
	add.s32 	%r237, %r5, 8;
	mul.lo.s32 	%r238, %r237, %r213;
	add.s32 	%r239, %r20, %r238;
	cvt.s64.s32 	%rd34, %r239;
	mul.wide.s32 	%rd35, %r239, 4;
	add.u64 	%rd36, %rd9, %rd35;
	st.global.s32 	[%rd36+0], %r57;
	.loc	14	309	0
	st.global.s32 	[%rd36+4], %r56;
	.loc	14	310	0
	st.global.s32 	[%rd36+8], %r55;
	.loc	14	311	0
	st.global.s32 	[%rd36+12], %r54;
	.loc	14	312	0
	st.global.s32 	[%rd36+16], %r53;
	.loc	14	313	0
	st.global.s32 	[%rd36+20], %r52;
	.loc	14	314	0
	st.global.s32 	[%rd36+24], %r51;
	.loc	14	315	0
	st.global.s32 	[%rd36+28], %r50;
	.loc	14	316	0
	st.global.s32 	[%rd36+32], %r49;
	.loc	14	319	0
	exit;
$LDWend__Z15MultiplyVectorsPKiS0_Piii:
	} // _Z15MultiplyVectorsPKiS0_Piii



// ===== COMPILED SASS (sm_100) =====

	.target	sm_100

	.elftype	@"ET_EXEC"


//--------------------- .note.nv.tkinfo           --------------------------
	.section	.note.nv.tkinfo,"",@"SHT_NOTE"
	.sectionflags	@"SHF_NOTE_NV_TKINFO"
	.tkinfo
        /*0018*/ 	.word	0x00000002
        /*0030*/ 	.string	""
        /*0030*/ 	.string	"ptxas"
        /*0030*/ 	.string	"Cuda compilation tools, release 13.0, V13.0.88"
        /*0030*/ 	.string	"Build cuda_13.0.r13.0/compiler.36424714_0"
        /*0030*/ 	.string	"-arch sm_100 "



//--------------------- .note.nv.cuinfo           --------------------------
	.section	.note.nv.cuinfo,"",@"SHT_NOTE"
	.sectionflags	@"SHF_NOTE_NV_CUINFO"
        /*0018*/ 	.short	0x0002
        /*001a*/ 	.short	0x000a
        /*001c*/ 	.short	0x0082
	.zero		2


//--------------------- .nv.info                  --------------------------
	.section	.nv.info,"",@"SHT_CUDA_INFO"
	.align	4


	//----- nvinfo : EIATTR_REGCOUNT
	.align		4
        /*0000*/ 	.byte	0x04, 0x2f
        /*0002*/ 	.short	(.L_1 - .L_0)
	.align		4
.L_0:
        /*0004*/ 	.word	index@(_Z15MultiplyVectorsPKiS0_Piii)
        /*0008*/ 	.word	0x00000080


	//----- nvinfo : EIATTR_FRAME_SIZE
	.align		4
.L_1:
        /*000c*/ 	.byte	0x04, 0x11
        /*000e*/ 	.short	(.L_3 - .L_2)
	.align		4
.L_2:
        /*0010*/ 	.word	index@(_Z15MultiplyVectorsPKiS0_Piii)
        /*0014*/ 	.word	0x00000000


	//----- nvinfo : EIATTR_MIN_STACK_SIZE
	.align		4
.L_3:
        /*0018*/ 	.byte	0x04, 0x12
        /*001a*/ 	.short	(.L_5 - .L_4)
	.align		4
.L_4:
        /*001c*/ 	.word	index@(_Z15MultiplyVectorsPKiS0_Piii)
        /*0020*/ 	.word	0x00000000
.L_5:


//--------------------- .nv.compat                --------------------------
	.section	.nv.compat,"",@"SHT_CUDA_COMPAT_INFO"
	.align	4
        /*0000*/ 	.byte	0x02, 0x09, 0x00, 0x00, 0x02, 0x02, 0x01, 0x00, 0x02, 0x05, 0x05, 0x00, 0x03, 0x07, 0x01, 0x01
        /*0010*/ 	.byte	0x02, 0x03, 0x00, 0x00, 0x02, 0x06, 0x01, 0x00, 0x04, 0x0b, 0x08, 0x00, 0x09, 0x00, 0x00, 0x00
        /*0020*/ 	.byte	0x00, 0x00, 0x00, 0x00


//--------------------- .nv.info._Z15MultiplyVectorsPKiS0_Piii --------------------------
	.section	.nv.info._Z15MultiplyVectorsPKiS0_Piii,"",@"SHT_CUDA_INFO"
	.sectionflags	@""
	.align	4


	//----- nvinfo : EIATTR_CUDA_API_VERSION
	.align		4
        /*0000*/ 	.byte	0x04, 0x37
        /*0002*/ 	.short	(.L_7 - .L_6)
.L_6:
        /*0004*/ 	.word	0x00000082


	//----- nvinfo : EIATTR_KPARAM_INFO
	.align		4
.L_7:
        /*0008*/ 	.byte	0x04, 0x17
        /*000a*/ 	.short	(.L_9 - .L_8)
.L_8:
        /*000c*/ 	.word	0x00000000
        /*0010*/ 	.short	0x0004
        /*0012*/ 	.short	0x001c
        /*0014*/ 	.byte	0x00, 0xf0, 0x11, 0x00


	//----- nvinfo : EIATTR_KPARAM_INFO
	.align		4
.L_9:
        /*0018*/ 	.byte	0x04, 0x17
        /*001a*/ 	.short	(.L_11 - .L_10)
.L_10:
        /*001c*/ 	.word	0x00000000
        /*0020*/ 	.short	0x0003
        /*0022*/ 	.short	0x0018
        /*0024*/ 	.byte	0x00, 0xf0, 0x11, 0x00


	//----- nvinfo : EIATTR_KPARAM_INFO
	.align		4
.L_11:
        /*0028*/ 	.byte	0x04, 0x17
        /*002a*/ 	.short	(.L_13 - .L_12)
.L_12:
        /*002c*/ 	.word	0x00000000
        /*0030*/ 	.short	0x0002
        /*0032*/ 	.short	0x0010
        /*0034*/ 	.byte	0x00, 0xf0, 0x21, 0x00


	//----- nvinfo : EIATTR_KPARAM_INFO
	.align		4
.L_13:
        /*0038*/ 	.byte	0x04, 0x17
        /*003a*/ 	.short	(.L_15 - .L_14)
.L_14:
        /*003c*/ 	.word	0x00000000
        /*0040*/ 	.short	0x0001
        /*0042*/ 	.short	0x0008
        /*0044*/ 	.byte	0x00, 0xf0, 0x21, 0x00


	//----- nvinfo : EIATTR_KPARAM_INFO
	.align		4
.L_15:
        /*0048*/ 	.byte	0x04, 0x17
        /*004a*/ 	.short	(.L_17 - .L_16)
.L_16:
        /*004c*/ 	.word	0x00000000
        /*0050*/ 	.short	0x0000
        /*0052*/ 	.short	0x0000
        /*0054*/ 	.byte	0x00, 0xf0, 0x21, 0x00


	//----- nvinfo : EIATTR_SPARSE_MMA_MASK
	.align		4
.L_17:
        /*0058*/ 	.byte	0x03, 0x50
        /*005a*/ 	.short	0x0000


	//----- nvinfo : EIATTR_MAXREG_COUNT
	.align		4
        /*005c*/ 	.byte	0x03, 0x1b
        /*005e*/ 	.short	0x00ff


	//----- nvinfo : EIATTR_MERCURY_ISA_VERSION
	.align		4
        /*0060*/ 	.byte	0x03, 0x5f
        /*0062*/ 	.short	0x0101


	//----- nvinfo : EIATTR_VRC_CTA_INIT_COUNT
	.align		4
        /*0064*/ 	.byte	0x02, 0x4a
	.zero		1
	.zero		1


	//----- nvinfo : EIATTR_EXIT_INSTR_OFFSETS
	.align		4
        /*0068*/ 	.byte	0x04, 0x1c
        /*006a*/ 	.short	(.L_19 - .L_18)


	//   ....[0]....
.L_18:
        /*006c*/ 	.word	0x00001380


	//----- nvinfo : EIATTR_CRS_STACK_SIZE
	.align		4
.L_19:
        /*0070*/ 	.byte	0x04, 0x1e
        /*0072*/ 	.short	(.L_21 - .L_20)
.L_20:
        /*0074*/ 	.word	0x00000000


	//----- nvinfo : EIATTR_CBANK_PARAM_SIZE
	.align		4
.L_21:
        /*0078*/ 	.byte	0x03, 0x19
        /*007a*/ 	.short	0x0020


	//----- nvinfo : EIATTR_PARAM_CBANK
	.align		4
        /*007c*/ 	.byte	0x04, 0x0a
        /*007e*/ 	.short	(.L_23 - .L_22)
	.align		4
.L_22:
        /*0080*/ 	.word	index@(.nv.constant0._Z15MultiplyVectorsPKiS0_Piii)
        /*0084*/ 	.short	0x0380
        /*0086*/ 	.short	0x0020


	//----- nvinfo : EIATTR_SW_WAR
	.align		4
.L_23:
        /*0088*/ 	.byte	0x04, 0x36
        /*008a*/ 	.short	(.L_25 - .L_24)
.L_24:
        /*008c*/ 	.word	0x00000008
.L_25:


//--------------------- .nv.callgraph             --------------------------
	.section	.nv.callgraph,"",@"SHT_CUDA_CALLGRAPH"
	.align	4
	.sectionentsize	8
	.align		4
        /*0000*/ 	.word	0x00000000
	.align		4
        /*0004*/ 	.word	0xffffffff
	.align		4
        /*0008*/ 	.word	0x00000000
	.align		4
        /*000c*/ 	.word	0xfffffffe
	.align		4
        /*0010*/ 	.word	0x00000000
	.align		4
        /*0014*/ 	.word	0xfffffffd
	.align		4
        /*0018*/ 	.word	0x00000000
	.align		4
        /*001c*/ 	.word	0xfffffffc


//--------------------- .text._Z15MultiplyVectorsPKiS0_Piii --------------------------
	.section	.text._Z15MultiplyVectorsPKiS0_Piii,"ax",@progbits
	.align	128
.text._Z15MultiplyVectorsPKiS0_Piii:
        .type           _Z15MultiplyVectorsPKiS0_Piii,@function
        .size           _Z15MultiplyVectorsPKiS0_Piii,(.L_x_3 - _Z15MultiplyVectorsPKiS0_Piii)
        .other          _Z15MultiplyVectorsPKiS0_Piii,@"STO_CUDA_ENTRY STV_DEFAULT"
_Z15MultiplyVectorsPKiS0_Piii:
[----:B------:R-:W-:Y:S01]  /*0000*/  LDC R1, c[0x0][0x37c] ;  /* 0x0000df00ff017b82 */ /* 0x000fe20000000800 */
[----:B------:R-:W0:Y:S01]  /*0010*/  S2R R3, SR_TID.X ;  /* 0x0000000000037919 */ /* 0x000e220000002100 */
[----:B------:R-:W1:Y:S06]  /*0020*/  LDCU UR4, c[0x0][0x364] ;  /* 0x00006c80ff0477ac */ /* 0x000e6c0008000800 */
[----:B------:R-:W2:Y:S01]  /*0030*/  LDC R9, c[0x0][0x374] ;  /* 0x0000dd00ff097b82 */ /* 0x000ea20000000800 */
[----:B------:R-:W3:Y:S01]  /*0040*/  S2R R0, SR_TID.Y ;  /* 0x0000000000007919 */ /* 0x000ee20000002200 */
[----:B------:R-:W4:Y:S01]  /*0050*/  LDCU UR5, c[0x0][0x398] ;  /* 0x00007300ff0577ac */ /* 0x000f220008000800 */
[----:B------:R-:W4:Y:S01]  /*0060*/  S2R R2, SR_CTAID.X ;  /* 0x0000000000027919 */ /* 0x000f220000002500 */
[----:B------:R-:W4:Y:S04]  /*0070*/  LDCU.64 UR6, c[0x0][0x358] ;  /* 0x00006b00ff0677ac */ /* 0x000f280008000a00 */
[----:B------:R-:W4:Y:S01]  /*0080*/  LDC.64 R4, c[0x0][0x380] ;  /* 0x0000e000ff047b82 */ /* 0x000f220000000a00 */
[----:B------:R-:W4:Y:S07]  /*0090*/  S2R R10, SR_CTAID.Y ;  /* 0x00000000000a7919 */ /* 0x000f2e0000002600 */
[----:B------:R-:W4:Y:S01]  /*00a0*/  LDC.64 R6, c[0x0][0x388] ;  /* 0x0000e200ff067b82 */ /* 0x000f220000000a00 */
[----:B-1----:R-:W-:Y:S01]  /*00b0*/  ULOP3.LUT UR4, UR4, 0xffff, URZ, 0xc0, !UPT ;  /* 0x0000ffff04047892 */ /* 0x002fe2000f8ec0ff */
[----:B--2---:R-:W-:-:S02]  /*00c0*/  LOP3.LUT R9, R9, 0xffff, RZ, 0xc0, !PT ;  /* 0x0000ffff09097812 */ /* 0x004fc400078ec0ff */
[----:B0-----:R-:W-:Y:S02]  /*00d0*/  LOP3.LUT R3, R3, 0xffff, RZ, 0xc0, !PT ;  /* 0x0000ffff03037812 */ /* 0x001fe400078ec0ff */
[----:B---3--:R-:W-:-:S05]  /*00e0*/  LOP3.LUT R0, R0, 0xffff, RZ, 0xc0, !PT ;  /* 0x0000ffff00007812 */ /* 0x008fca00078ec0ff */
[----:B------:R-:W-:Y:S01]  /*00f0*/  IMAD R8, R3, UR4, R0 ;  /* 0x0000000403087c24 */ /* 0x000fe2000f8e0200 */
[----:B----4-:R-:W-:Y:S02]  /*0100*/  LOP3.LUT R0, R2, 0xffff, RZ, 0xc0, !PT ;  /* 0x0000ffff02007812 */ /* 0x010fe400078ec0ff */
[----:B------:R-:W-:Y:S01]  /*0110*/  LOP3.LUT R2, R10, 0xffff, RZ, 0xc0, !PT ;  /* 0x0000ffff0a027812 */ /* 0x000fe200078ec0ff */
[----:B------:R-:W-:-:S04]  /*0120*/  IMAD R3, R8, UR5, RZ ;  /* 0x0000000508037c24 */ /* 0x000fc8000f8e02ff */
[----:B------:R-:W-:Y:S02]  /*0130*/  IMAD R11, R9, R0, R2 ;  /* 0x00000000090b7224 */ /* 0x000fe400078e0202 */
[----:B------:R-:W-:-:S04]  /*0140*/  IMAD.WIDE R4, R3, 0x4, R4 ;  /* 0x0000000403047825 */ /* 0x000fc800078e0204 */
[----:B------:R-:W-:Y:S01]  /*0150*/  IMAD R2, R11, UR5, RZ ;  /* 0x000000050b027c24 */ /* 0x000fe2000f8e02ff */
[----:B------:R-:W2:Y:S03]  /*0160*/  LDG.E R13, desc[UR6][R4.64] ;  /* 0x00000006040d7981 */ /* 0x000ea6000c1e1900 */
[----:B------:R-:W-:-:S04]  /*0170*/  IMAD.WIDE R6, R2, 0x4, R6 ;  /* 0x0000000402067825 */ /* 0x000fc800078e0206 */
[----:B------:R-:W-:Y:S01]  /*0180*/  HFMA2 R75, -RZ, RZ, 0, 0 ;  /* 0x00000000ff4b7431 */ /* 0x000fe200000001ff */
[----:B------:R-:W-:Y:S01]  /*0190*/  BSSY.RECONVERGENT B0, `(.L_x_0) ;  /* 0x00000ad000007945 */ /* 0x000fe20003800200 */
[----:B------:R-:W-:Y:S01]  /*01a0*/  HFMA2 R79, -RZ, RZ, 0, 0 ;  /* 0x00000000ff4f7431 */ /* 0x000fe200000001ff */
[----:B------:R-:W5:Y:S04]  /*01b0*/  LDG.E R15, desc[UR6][R4.64+0x4] ;  /* 0x00000406040f7981 */ /* 0x000f68000c1e1900 */
        /* <DEDUP_REMOVED lines=8> */
[----:B------:R-:W5:Y:S01]  /*0240*/  LDG.E R80, desc[UR6][R6.64+0x20] ;  /* 0x0000200606507981 */ /* 0x000f62000c1e1900 */
[----:B------:R-:W-:-:S02]  /*0250*/  HFMA2 R83, -RZ, RZ, 0, 0 ;  /* 0x00000000ff537431 */ /* 0x000fc400000001ff */
[----:B------:R-:W-:Y:S01]  /*0260*/  HFMA2 R87, -RZ, RZ, 0, 0 ;  /* 0x00000000ff577431 */ /* 0x000fe200000001ff */
[----:B------:R-:W5:Y:S01]  /*0270*/  LDG.E R17, desc[UR6][R4.64+0x8] ;  /* 0x0000080604117981 */ /* 0x000f62000c1e1900 */
[----:B------:R-:W-:Y:S02]  /*0280*/  HFMA2 R91, -RZ, RZ, 0, 0 ;  /* 0x00000000ff5b7431 */ /* 0x000fe400000001ff */
[----:B------:R-:W-:Y:S01]  /*0290*/  HFMA2 R95, -RZ, RZ, 0, 0 ;  /* 0x00000000ff5f7431 */ /* 0x000fe200000001ff */
[----:B------:R-:W5:Y:S01]  /*02a0*/  LDG.E R19, desc[UR6][R4.64+0xc] ;  /* 0x00000c0604137981 */ /* 0x000f62000c1e1900 */
[----:B------:R-:W-:Y:S02]  /*02b0*/  HFMA2 R101, -RZ, RZ, 0, 0 ;  /* 0x00000000ff657431 */ /* 0x000fe400000001ff */
[----:B------:R-:W-:Y:S01]  /*02c0*/  HFMA2 R105, -RZ, RZ, 0, 0 ;  /* 0x00000000ff697431 */ /* 0x000fe200000001ff */
        /* <DEDUP_REMOVED lines=10> */
[----:B------:R-:W-:-:S02]  /*0370*/  CS2R R20, SRZ ;  /* 0x0000000000147805 */ /* 0x000fc4000001ff00 */
[----:B------:R-:W-:Y:S02]  /*0380*/  CS2R R24, SRZ ;  /* 0x0000000000187805 */ /* 0x000fe4000001ff00 */
[----:B------:R-:W-:Y:S01]  /*0390*/  CS2R R26, SRZ ;  /* 0x00000000001a7805 */ /* 0x000fe2000001ff00 */
[----:B------:R2:W5:Y:S01]  /*03a0*/  LDG.E R90, desc[UR6][R4.64+0x20] ;  /* 0x00002006045a7981 */ /* 0x000562000c1e1900 */
[----:B------:R-:W-:Y:S02]  /*03b0*/  CS2R R28, SRZ ;  /* 0x00000000001c7805 */ /* 0x000fe4000001ff00 */
[----:B------:R-:W-:Y:S02]  /*03c0*/  CS2R R30, SRZ ;  /* 0x00000000001e7805 */ /* 0x000fe4000001ff00 */
[----:B------:R-:W-:Y:S02]  /*03d0*/  CS2R R32, SRZ ;  /* 0x0000000000207805 */ /* 0x000fe4000001ff00 */
[----:B------:R-:W-:-:S02]  /*03e0*/  CS2R R34, SRZ ;  /* 0x0000000000227805 */ /* 0x000fc4000001ff00 */
[----:B------:R-:W-:Y:S02]  /*03f0*/  CS2R R36, SRZ ;  /* 0x0000000000247805 */ /* 0x000fe4000001ff00 */
[----:B------:R-:W-:Y:S02]  /*0400*/  CS2R R38, SRZ ;  /* 0x0000000000267805 */ /* 0x000fe4000001ff00 */
        /* <DEDUP_REMOVED lines=17> */
[----:B------:R-:W-:Y:S02]  /*0520*/  MOV R77, RZ ;  /* 0x000000ff004d7202 */ /* 0x000fe40000000f00 */
[----:B------:R-:W-:Y:S02]  /*0530*/  CS2R R22, SRZ ;  /* 0x0000000000167805 */ /* 0x000fe4000001ff00 */
[----:B------:R-:W-:Y:S02]  /*0540*/  MOV R81, RZ ;  /* 0x000000ff00517202 */ /* 0x000fe40000000f00 */
[----:B------:R-:W-:Y:S02]  /*0550*/  MOV R85, RZ ;  /* 0x000000ff00557202 */ /* 0x000fe40000000f00 */
[----:B------:R-:W-:-:S02]  /*0560*/  MOV R89, RZ ;  /* 0x000000ff00597202 */ /* 0x000fc40000000f00 */
[----:B------:R-:W-:Y:S02]  /*0570*/  MOV R93, RZ ;  /* 0x000000ff005d7202 */ /* 0x000fe40000000f00 */
[----:B------:R-:W-:Y:S02]  /*0580*/  MOV R99, RZ ;  /* 0x000000ff00637202 */ /* 0x000fe40000000f00 */
[----:B------:R-:W-:Y:S02]  /*0590*/  MOV R103, RZ ;  /* 0x000000ff00677202 */ /* 0x000fe40000000f00 */
[----:B------:R-:W-:Y:S02]  /*05a0*/  MOV R107, RZ ;  /* 0x000000ff006b7202 */ /* 0x000fe40000000f00 */
[----:B------:R-:W-:Y:S02]  /*05b0*/  MOV R111, RZ ;  /* 0x000000ff006f7202 */ /* 0x000fe40000000f00 */
[----:B------:R-:W-:-:S02]  /*05c0*/  MOV R115, RZ ;  /* 0x000000ff00737202 */ /* 0x000fc40000000f00 */
[----:B------:R-:W-:Y:S02]  /*05d0*/  MOV R119, RZ ;  /* 0x000000ff00777202 */ /* 0x000fe40000000f00 */
[----:B------:R-:W-:Y:S02]  /*05e0*/  MOV R123, RZ ;  /* 0x000000ff007b7202 */ /* 0x000fe40000000f00 */
[----:B------:R-:W-:Y:S02]  /*05f0*/  MOV R0, RZ ;  /* 0x000000ff00007202 */ /* 0x000fe40000000f00 */
[----:B--2---:R-:W-:-:S07]  /*0600*/  IADD3 R4, PT, PT, R13, 0x989680, RZ ;  /* 0x009896800d047810 */ /* 0x004fce0007ffe0ff */
.L_x_1:
[-C--:B-----5:R-:W-:Y:S02]  /*0610*/  IMAD R23, R10, R13.reuse, R23 ;  /* 0x0000000d0a177224 */ /* 0x0a0fe400078e0217 */
[-C--:B------:R-:W-:Y:S02]  /*0620*/  IMAD R46, R12, R13.reuse, R46 ;  /* 0x0000000d0c2e7224 */ /* 0x080fe400078e022e */
[-C--:B------:R-:W-:Y:S02]  /*0630*/  IMAD R97, R14, R13.reuse, R97 ;  /* 0x0000000d0e617224 */ /* 0x080fe400078e0261 */
[-C--:B------:R-:W-:Y:S02]  /*0640*/  IMAD R26, R16, R13.reuse, R26 ;  /* 0x0000000d101a7224 */ /* 0x080fe400078e021a */
[-C--:B------:R-:W-:Y:S02]  /*0650*/  IMAD R72, R18, R13.reuse, R72 ;  /* 0x0000000d12487224 */ /* 0x080fe400078e0248 */
[----:B------:R-:W-:-:S02]  /*0660*/  IMAD R70, R74, R13, R70 ;  /* 0x0000000d4a467224 */ /* 0x000fc400078e0246 */
[-C--:B------:R-:W-:Y:S02]  /*0670*/  IMAD R68, R76, R13.reuse, R68 ;  /* 0x0000000d4c447224 */ /* 0x080fe400078e0244 */
[-C--:B------:R-:W-:Y:S02]  /*0680*/  IMAD R66, R78, R13.reuse, R66 ;  /* 0x0000000d4e427224 */ /* 0x080fe400078e0242 */
[----:B------:R-:W-:Y:S01]  /*0690*/  IMAD R64, R80, R13, R64 ;  /* 0x0000000d50407224 */ /* 0x000fe200078e0240 */
[----:B------:R-:W-:Y:S01]  /*06a0*/  IADD3 R13, PT, PT, R13, 0xa, RZ ;  /* 0x0000000a0d0d7810 */ /* 0x000fe20007ffe0ff */
[C---:B------:R-:W-:Y:S02]  /*06b0*/  IMAD R62, R15.reuse, R10, R62 ;  /* 0x0000000a0f3e7224 */ /* 0x040fe400078e023e */
[----:B------:R-:W-:Y:S01]  /*06c0*/  IMAD R60, R15, R12, R60 ;  /* 0x0000000c0f3c7224 */ /* 0x000fe200078e023c */
[----:B------:R-:W-:Y:S01]  /*06d0*/  ISETP.NE.AND P0, PT, R13, R4, PT ;  /* 0x000000040d00720c */ /* 0x000fe20003f05270 */
[----:B------:R-:W-:-:S02]  /*06e0*/  IMAD R58, R15, R14, R58 ;  /* 0x0000000e0f3a7224 */ /* 0x000fc400078e023a */
[C---:B------:R-:W-:Y:S02]  /*06f0*/  IMAD R56, R15.reuse, R16, R56 ;  /* 0x000000100f387224 */ /* 0x040fe400078e0238 */
[C---:B------:R-:W-:Y:S02]  /*0700*/  IMAD R54, R15.reuse, R18, R54 ;  /* 0x000000120f367224 */ /* 0x040fe400078e0236 */
[C---:B------:R-:W-:Y:S02]  /*0710*/  IMAD R52, R15.reuse, R74, R52 ;  /* 0x0000004a0f347224 */ /* 0x040fe400078e0234 */
[C---:B------:R-:W-:Y:S02]  /*0720*/  IMAD R50, R15.reuse, R76, R50 ;  /* 0x0000004c0f327224 */ /* 0x040fe400078e0232 */
[C---:B------:R-:W-:Y:S02]  /*0730*/  IMAD R48, R15.reuse, R78, R48 ;  /* 0x0000004e0f307224 */ /* 0x040fe400078e0230 */
[C---:B------:R-:W-:Y:S01]  /*0740*/  IMAD R44, R15.reuse, R80, R44 ;  /* 0x000000500f2c7224 */ /* 0x040fe200078e022c */
[----:B------:R-:W-:Y:S01]  /*0750*/  IADD3 R15, PT, PT, R15, 0xa, RZ ;  /* 0x0000000a0f0f7810 */ /* 0x000fe20007ffe0ff */
[----:B------:R-:W-:-:S02]  /*0760*/  IMAD R42, R17, R10, R42 ;  /* 0x0000000a112a7224 */ /* 0x000fc400078e022a */
[C---:B------:R-:W-:Y:S02]  /*0770*/  IMAD R40, R17.reuse, R12, R40 ;  /* 0x0000000c11287224 */ /* 0x040fe400078e0228 */
[C---:B------:R-:W-:Y:S02]  /*0780*/  IMAD R38, R17.reuse, R14, R38 ;  /* 0x0000000e11267224 */ /* 0x040fe400078e0226 */
[C---:B------:R-:W-:Y:S02]  /*0790*/  IMAD R36, R17.reuse, R16, R36 ;  /* 0x0000001011247224 */ /* 0x040fe400078e0224 */
[C---:B------:R-:W-:Y:S02]  /*07a0*/  IMAD R34, R17.reuse, R18, R34 ;  /* 0x0000001211227224 */ /* 0x040fe400078e0222 */
[C---:B------:R-:W-:Y:S02]  /*07b0*/  IMAD R32, R17.reuse, R74, R32 ;  /* 0x0000004a11207224 */ /* 0x040fe400078e0220 */
[----:B------:R-:W-:-:S02]  /*07c0*/  IMAD R30, R17, R76, R30 ;  /* 0x0000004c111e7224 */ /* 0x000fc400078e021e */
[C---:B------:R-:W-:Y:S02]  /*07d0*/  IMAD R28, R17.reuse, R78, R28 ;  /* 0x0000004e111c7224 */ /* 0x040fe400078e021c */
[C---:B------:R-:W-:Y:S01]  /*07e0*/  IMAD R24, R17.reuse, R80, R24 ;  /* 0x0000005011187224 */ /* 0x040fe200078e0218 */
[----:B------:R-:W-:Y:S01]  /*07f0*/  IADD3 R17, PT, PT, R17, 0xa, RZ ;  /* 0x0000000a11117810 */ /* 0x000fe20007ffe0ff */
[C---:B------:R-:W-:Y:S02]  /*0800*/  IMAD R22, R19.reuse, R10, R22 ;  /* 0x0000000a13167224 */ /* 0x040fe400078e0216 */
[C---:B------:R-:W-:Y:S02]  /*0810*/  IMAD R20, R19.reuse, R12, R20 ;  /* 0x0000000c13147224 */ /* 0x040fe400078e0214 */
[C---:B------:R-:W-:Y:S02]  /*0820*/  IMAD R0, R19.reuse, R14, R0 ;  /* 0x0000000e13007224 */ /* 0x040fe400078e0200 */
[----:B------:R-:W-:-:S02]  /*0830*/  IMAD R125, R19, R16, R125 ;  /* 0x00000010137d7224 */ /* 0x000fc400078e027d */
        /* <DEDUP_REMOVED lines=46> */
[----:B------:R-:W-:Y:S01]  /*0b20*/  IMAD R39, R90, R10, R39 ;  /* 0x0000000a5a277224 */ /* 0x000fe200078e0227 */
        /* <DEDUP_REMOVED lines=15> */
[C---:B------:R-:W-:Y:S01]  /*0c20*/  IMAD R21, R90.reuse, R80, R21 ;  /* 0x000000505a157224 */ /* 0x040fe200078e0215 */
[----:B------:R-:W-:-:S02]  /*0c30*/  IADD3 R90, PT, PT, R90, 0xa, RZ ;  /* 0x0000000a5a5a7810 */ /* 0x000fc40007ffe0ff */
[----:B------:R-:W-:Y:S01]  /*0c40*/  IADD3 R80, PT, PT, R80, 0xa, RZ ;  /* 0x0000000a50507810 */ /* 0x000fe20007ffe0ff */
[----:B------:R-:W-:Y:S06]  /*0c50*/  @P0 BRA `(.L_x_1) ;  /* 0xfffffff8006c0947 */ /* 0x000fec000383ffff */
[----:B------:R-:W-:Y:S05]  /*0c60*/  BSYNC.RECONVERGENT B0 ;  /* 0x0000000000007941 */ /* 0x000fea0003800200 */
.L_x_0:
[----:B------:R-:W0:Y:S01]  /*0c70*/  LDCU UR4, c[0x0][0x370] ;  /* 0x00006e00ff0477ac */ /* 0x000e220008000800 */
[----:B------:R-:W1:Y:S01]  /*0c80*/  LDC.64 R18, c[0x0][0x390] ;  /* 0x0000e400ff127b82 */ /* 0x000e620000000a00 */
[C---:B------:R-:W-:Y:S02]  /*0c90*/  IADD3 R4, PT, PT, R3.reuse, 0x1, RZ ;  /* 0x0000000103047810 */ /* 0x040fe40007ffe0ff */
[C---:B------:R-:W-:Y:S02]  /*0ca0*/  IADD3 R5, PT, PT, R3.reuse, 0x2, RZ ;  /* 0x0000000203057810 */ /* 0x040fe40007ffe0ff */
[C---:B------:R-:W-:Y:S02]  /*0cb0*/  IADD3 R6, PT, PT, R3.reuse, 0x3, RZ ;  /* 0x0000000303067810 */ /* 0x040fe40007ffe0ff */
[C---:B------:R-:W-:Y:S02]  /*0cc0*/  IADD3 R10, PT, PT, R3.reuse, 0x5, RZ ;  /* 0x00000005030a7810 */ /* 0x040fe40007ffe0ff */
[----:B------:R-:W-:-:S02]  /*0cd0*/  IADD3 R12, PT, PT, R3, 0x7, RZ ;  /* 0x00000007030c7810 */ /* 0x000fc40007ffe0ff */
[----:B------:R-:W-:Y:S01]  /*0ce0*/  IADD3 R14, PT, PT, R3, 0x8, RZ ;  /* 0x00000008030e7810 */ /* 0x000fe20007ffe0ff */
[----:B0-----:R-:W-:-:S04]  /*0cf0*/  ULOP3.LUT UR4, UR4, 0xffff, URZ, 0xc0, !UPT ;  /* 0x0000ffff04047892 */ /* 0x001fc8000f8ec0ff */
[----:B------:R-:W-:-:S06]  /*0d00*/  UIMAD UR4, UR4, UR5, URZ ;  /* 0x00000005040472a4 */ /* 0x000fcc000f8e02ff */
[----:B------:R-:W-:-:S04]  /*0d10*/  IMAD R9, R9, UR4, RZ ;  /* 0x0000000409097c24 */ /* 0x000fc8000f8e02ff */
[----:B------:R-:W-:Y:S01]  /*0d20*/  IMAD R76, R8, R9, R11 ;  /* 0x00000009084c7224 */ /* 0x000fe200078e020b */
[----:B------:R-:W-:Y:S01]  /*0d30*/  IADD3 R11, PT, PT, R3, 0x6, RZ ;  /* 0x00000006030b7810 */ /* 0x000fe20007ffe0ff */
[--C-:B------:R-:W-:Y:S01]  /*0d40*/  IMAD R5, R9, R5, R2.reuse ;  /* 0x0000000509057224 */ /* 0x100fe200078e0202 */
[----:B------:R-:W-:Y:S01]  /*0d50*/  IADD3 R8, PT, PT, R3, 0x4, RZ ;  /* 0x0000000403087810 */ /* 0x000fe20007ffe0ff */
[C-C-:B------:R-:W-:Y:S02]  /*0d60*/  IMAD R3, R9.reuse, R4, R2.reuse ;  /* 0x0000000409037224 */ /* 0x140fe400078e0202 */
[C-C-:B------:R-:W-:Y:S02]  /*0d70*/  IMAD R17, R9.reuse, R11, R2.reuse ;  /* 0x0000000b09117224 */ /* 0x140fe400078e0202 */
[----:B------:R-:W-:Y:S02]  /*0d80*/  IMAD R11, R76, UR5, RZ ;  /* 0x000000054c0b7c24 */ /* 0x000fe4000f8e02ff */
[----:B------:R-:W-:-:S02]  /*0d90*/  IMAD R7, R9, R6, R2 ;  /* 0x0000000609077224 */ /* 0x000fc400078e0202 */
[C-C-:B------:R-:W-:Y:S02]  /*0da0*/  IMAD R15, R9.reuse, R10, R2.reuse ;  /* 0x0000000a090f7224 */ /* 0x140fe400078e0202 */
[C-C-:B------:R-:W-:Y:S02]  /*0db0*/  IMAD R13, R9.reuse, R8, R2.reuse ;  /* 0x00000008090d7224 */ /* 0x140fe400078e0202 */
[C-C-:B------:R-:W-:Y:S02]  /*0dc0*/  IMAD R16, R9.reuse, R12, R2.reuse ;  /* 0x0000000c09107224 */ /* 0x140fe400078e0202 */
[----:B------:R-:W-:Y:S02]  /*0dd0*/  IMAD R74, R9, R14, R2 ;  /* 0x0000000e094a7224 */ /* 0x000fe400078e0202 */
[----:B-1----:R-:W-:-:S04]  /*0de0*/  IMAD.WIDE R10, R11, 0x4, R18 ;  /* 0x000000040b0a7825 */ /* 0x002fc800078e0212 */
[--C-:B------:R-:W-:Y:S01]  /*0df0*/  IMAD.WIDE R2, R3, 0x4, R18.reuse ;  /* 0x0000000403027825 */ /* 0x100fe200078e0212 */
[----:B------:R-:W-:Y:S03]  /*0e00*/  STG.E desc[UR6][R10.64], R23 ;  /* 0x000000170a007986 */ /* 0x000fe6000c101906 */
        /* <DEDUP_REMOVED lines=12> */
[----:B------:R-:W-:Y:S01]  /*0ed0*/  IMAD.WIDE R18, R74, 0x4, R18 ;  /* 0x000000044a127825 */ /* 0x000fe200078e0212 */
[----:B------:R-:W-:Y:S04]  /*0ee0*/  STG.E desc[UR6][R10.64+0x1c], R66 ;  /* 0x00001c420a007986 */ /* 0x000fe8000c101906 */
        /* <DEDUP_REMOVED lines=72> */
[----:B------:R-:W-:Y:S01]  /*1370*/  STG.E desc[UR6][R18.64+0x20], R21 ;  /* 0x0000201512007986 */ /* 0x000fe2000c101906 */
[----:B------:R-:W-:Y:S05]  /*1380*/  EXIT ;  /* 0x000000000000794d */ /* 0x000fea0003800000 */
.L_x_2:
[----:B------:R-:W-:-:S00]  /*1390*/  BRA `(.L_x_2) ;  /* 0xfffffffc00fc7947 */ /* 0x000fc0000383ffff */
[----:B------:R-:W-:-:S00]  /*13a0*/  NOP ;  /* 0x0000000000007918 */ /* 0x000fc00000000000 */
        /* <DEDUP_REMOVED lines=13> */
.L_x_3:


//--------------------- .nv.shared.reserved.0     --------------------------
	.section	.nv.shared.reserved.0,"aw",@nobits
	.weak		__nv_reservedSMEM_offset_0_alias
	.size		__nv_reservedSMEM_offset_0_alias, 0, 64
	.other		__nv_reservedSMEM_offset_0_alias,@"STO_CUDA_RESERVED_SHARED STV_DEFAULT"
__nv_reservedSMEM_offset_0_alias:
	.zero		0
	.zero		64


//--------------------- .nv.constant0._Z15MultiplyVectorsPKiS0_Piii --------------------------
	.section	.nv.constant0._Z15MultiplyVectorsPKiS0_Piii,"a",@progbits
	.sectionflags	@""
	.align	4
.nv.constant0._Z15MultiplyVectorsPKiS0_Piii:
	.zero		928


//--------------------- SYMBOLS --------------------------

	.type		.nv.reservedSmem.offset0,@object
	.size		.nv.reservedSmem.offset0,0x4
